//
// Generated by NVIDIA NVVM Compiler
//
// Compiler Build ID: CL-36424714
// Cuda compilation tools, release 13.0, V13.0.88
// Based on NVVM 20.0.0
//

.version 9.0
.target sm_100
.address_size 64

	// .globl	_Z7kernel1v
.extern .func  (.param .b32 func_retval0) vprintf
(
	.param .b64 vprintf_param_0,
	.param .b64 vprintf_param_1
)
;
// _ZZ7kernel1vE2sm_$_0 has been demoted
.global .align 1 .b8 $str[30] = {98, 108, 111, 99, 107, 58, 37, 105, 32, 116, 104, 114, 101, 97, 100, 58, 37, 105, 32, 108, 118, 108, 32, 98, 52, 58, 37, 105, 10};
.global .align 1 .b8 $str$1[32] = {98, 108, 111, 99, 107, 58, 37, 105, 32, 116, 104, 114, 101, 97, 100, 58, 37, 105, 32, 108, 118, 108, 32, 97, 102, 116, 114, 58, 37, 105, 10};

.visible .entry _Z7kernel1v()
{
	.local .align 8 .b8 	__local_depot0[16];
	.reg .b64 	%SP;
	.reg .b64 	%SPL;
	.reg .pred 	%p<2>;
	.reg .b32 	%r<13>;
	.reg .b64 	%rd<7>;
	// demoted variable
	.shared .align 4 .u32 _ZZ7kernel1vE2sm_$_0;
	mov.u64 	%SPL, __local_depot0;
	cvta.local.u64 	%SP, %SPL;
	mov.u32 	%r1, %tid.x;
	mov.u32 	%r4, %ntid.x;
	add.s32 	%r5, %r4, -1;
	setp.ne.s32 	%p1, %r1, %r5;
	mov.b32 	%r12, 0;
	@%p1 bra 	$L__BB0_2;
	st.shared.u32 	[_ZZ7kernel1vE2sm_$_0], %r1;
	mov.u32 	%r12, %r1;
$L__BB0_2:
	add.u64 	%rd1, %SP, 0;
	add.u64 	%rd2, %SPL, 0;
	mov.u32 	%r6, %ctaid.x;
	st.local.v2.u32 	[%rd2], {%r6, %r1};
	st.local.u32 	[%rd2+8], %r12;
	mov.u64 	%rd3, $str;
	cvta.global.u64 	%rd4, %rd3;
	{ // callseq 0, 0
	.param .b64 param0;
	st.param.b64 	[param0], %rd4;
	.param .b64 param1;
	st.param.b64 	[param1], %rd1;
	.param .b32 retval0;
	call.uni (retval0), 
	vprintf, 
	(
	param0, 
	param1
	);
	ld.param.b32 	%r7, [retval0];
	} // callseq 0
	bar.sync 	0;
	ld.shared.u32 	%r9, [_ZZ7kernel1vE2sm_$_0];
	st.local.v2.u32 	[%rd2], {%r6, %r1};
	st.local.u32 	[%rd2+8], %r9;
	mov.u64 	%rd5, $str$1;
	cvta.global.u64 	%rd6, %rd5;
	{ // callseq 1, 0
	.param .b64 param0;
	st.param.b64 	[param0], %rd6;
	.param .b64 param1;
	st.param.b64 	[param1], %rd1;
	.param .b32 retval0;
	call.uni (retval0), 
	vprintf, 
	(
	param0, 
	param1
	);
	ld.param.b32 	%r10, [retval0];
	} // callseq 1
	ret;

}


// ===== COMPILED SASS (sm_100) =====

	.target	sm_100

	.elftype	@"ET_EXEC"


//--------------------- .note.nv.tkinfo           --------------------------
	.section	.note.nv.tkinfo,"",@"SHT_NOTE"
	.sectionflags	@"SHF_NOTE_NV_TKINFO"
	.tkinfo
        /*0018*/ 	.word	0x00000002
        /*0030*/ 	.string	""
        /*0030*/ 	.string	"ptxas"
        /*0030*/ 	.string	"Cuda compilation tools, release 13.0, V13.0.88"
        /*0030*/ 	.string	"Build cuda_13.0.r13.0/compiler.36424714_0"
        /*0030*/ 	.string	"-arch sm_100 -m 64 "



//--------------------- .note.nv.cuinfo           --------------------------
	.section	.note.nv.cuinfo,"",@"SHT_NOTE"
	.sectionflags	@"SHF_NOTE_NV_CUINFO"
        /*0018*/ 	.short	0x0002
        /*001a*/ 	.short	0x0064
        /*001c*/ 	.short	0x0082
	.zero		2


//--------------------- .nv.info                  --------------------------
	.section	.nv.info,"",@"SHT_CUDA_INFO"
	.align	4


	//----- nvinfo : EIATTR_REGCOUNT
	.align		4
        /*0000*/ 	.byte	0x04, 0x2f
        /*0002*/ 	.short	(.L_3 - .L_2)
	.align		4
.L_2:
        /*0004*/ 	.word	index@(_Z7kernel1v)
        /*0008*/ 	.word	0x00000019


	//----- nvinfo : EIATTR_FRAME_SIZE
	.align		4
.L_3:
        /*000c*/ 	.byte	0x04, 0x11
        /*000e*/ 	.short	(.L_5 - .L_4)
	.align		4
.L_4:
        /*0010*/ 	.word	index@(_Z7kernel1v)
        /*0014*/ 	.word	0x00000010


	//----- nvinfo : EIATTR_MIN_STACK_SIZE
	.align		4
.L_5:
        /*0018*/ 	.byte	0x04, 0x12
        /*001a*/ 	.short	(.L_7 - .L_6)
	.align		4
.L_6:
        /*001c*/ 	.word	index@(_Z7kernel1v)
        /*0020*/ 	.word	0x00000010
.L_7:


//--------------------- .nv.compat                --------------------------
	.section	.nv.compat,"",@"SHT_CUDA_COMPAT_INFO"
	.align	4
        /*0000*/ 	.byte	0x02, 0x09, 0x00, 0x00, 0x02, 0x02, 0x01, 0x00, 0x02, 0x05, 0x05, 0x00, 0x03, 0x07, 0x01, 0x01
        /*0010*/ 	.byte	0x02, 0x03, 0x00, 0x00, 0x02, 0x06, 0x01, 0x00, 0x04, 0x0b, 0x08, 0x00, 0x09, 0x00, 0x00, 0x00
        /*0020*/ 	.byte	0x00, 0x00, 0x00, 0x00


//--------------------- .nv.info._Z7kernel1v      --------------------------
	.section	.nv.info._Z7kernel1v,"",@"SHT_CUDA_INFO"
	.sectionflags	@""
	.align	4


	//----- nvinfo : EIATTR_CUDA_API_VERSION
	.align		4
        /*0000*/ 	.byte	0x04, 0x37
        /*0002*/ 	.short	(.L_9 - .L_8)
.L_8:
        /*0004*/ 	.word	0x00000082


	//----- nvinfo : EIATTR_SPARSE_MMA_MASK
	.align		4
.L_9:
        /*0008*/ 	.byte	0x03, 0x50
        /*000a*/ 	.short	0x0000


	//----- nvinfo : EIATTR_MAXREG_COUNT
	.align		4
        /*000c*/ 	.byte	0x03, 0x1b
        /*000e*/ 	.short	0x00ff


	//----- nvinfo : EIATTR_NUM_BARRIERS
	.align		4
        /*0010*/ 	.byte	0x02, 0x4c
        /*0012*/ 	.byte	0x01
	.zero		1


	//----- nvinfo : EIATTR_EXTERNS
	.align		4
        /*0014*/ 	.byte	0x04, 0x0f
        /*0016*/ 	.short	(.L_11 - .L_10)


	//   ....[0]....
	.align		4
.L_10:
        /*0018*/ 	.word	index@(vprintf)


	//----- nvinfo : EIATTR_MERCURY_ISA_VERSION
	.align		4
.L_11:
        /*001c*/ 	.byte	0x03, 0x5f
        /*001e*/ 	.short	0x0101


	//----- nvinfo : EIATTR_VRC_CTA_INIT_COUNT
	.align		4
        /*0020*/ 	.byte	0x02, 0x4a
	.zero		1
	.zero		1


	//----- nvinfo : EIATTR_SYSCALL_OFFSETS
	.align		4
        /*0024*/ 	.byte	0x04, 0x46
        /*0026*/ 	.short	(.L_13 - .L_12)


	//   ....[0]....
.L_12:
        /*0028*/ 	.word	0x000001b0


	//   ....[1]....
        /*002c*/ 	.word	0x000002b0


	//----- nvinfo : EIATTR_EXIT_INSTR_OFFSETS
	.align		4
.L_13:
        /*0030*/ 	.byte	0x04, 0x1c
        /*0032*/ 	.short	(.L_15 - .L_14)


	//   ....[0]....
.L_14:
        /*0034*/ 	.word	0x000002c0


	//----- nvinfo : EIATTR_SW_WAR
	.align		4
.L_15:
        /*0038*/ 	.byte	0x04, 0x36
        /*003a*/ 	.short	(.L_17 - .L_16)
.L_16:
        /*003c*/ 	.word	0x00000008
.L_17:


//--------------------- .nv.callgraph             --------------------------
	.section	.nv.callgraph,"",@"SHT_CUDA_CALLGRAPH"
	.align	4
	.sectionentsize	8
	.align		4
        /*0000*/ 	.word	0x00000000
	.align		4
        /*0004*/ 	.word	0xffffffff
	.align		4
        /*0008*/ 	.word	index@(_Z7kernel1v)
	.align		4
        /*000c*/ 	.word	index@(vprintf)
	.align		4
        /*0010*/ 	.word	0x00000000
	.align		4
        /*0014*/ 	.word	0xfffffffe
	.align		4
        /*0018*/ 	.word	0x00000000
	.align		4
        /*001c*/ 	.word	0xfffffffd
	.align		4
        /*0020*/ 	.word	0x00000000
	.align		4
        /*0024*/ 	.word	0xfffffffc


//--------------------- .nv.constant4             --------------------------
	.section	.nv.constant4,"a",@progbits
	.align	8
	.align		8
.nv.constant4:
        /*0000*/ 	.dword	vprintf
	.align		8
        /*0008*/ 	.dword	$str
	.align		8
        /*0010*/ 	.dword	$str$1


//--------------------- .text._Z7kernel1v         --------------------------
	.section	.text._Z7kernel1v,"ax",@progbits
	.align	128
        .global         _Z7kernel1v
        .type           _Z7kernel1v,@function
        .size           _Z7kernel1v,(.L_x_3 - _Z7kernel1v)
        .other          _Z7kernel1v,@"STO_CUDA_ENTRY STV_DEFAULT"
_Z7kernel1v:
.text._Z7kernel1v:
[----:B------:R-:W0:Y:S01]  /*0000*/  LDC R1, c[0x0][0x37c] ;  /* 0x0000df00ff017b82 */ /* 0x000e220000000800 */
[----:B------:R-:W1:Y:S01]  /*0010*/  S2R R17, SR_TID.X ;  /* 0x0000000000117919 */ /* 0x000e620000002100 */
[----:B------:R-:W2:Y:S01]  /*0020*/  LDCU UR5, c[0x0][0x2fc] ;  /* 0x00005f80ff0577ac */ /* 0x000ea20008000800 */
[----:B------:R-:W-:Y:S01]  /*0030*/  IMAD.MOV.U32 R0, RZ, RZ, RZ ;  /* 0x000000ffff007224 */ /* 0x000fe200078e00ff */
[----:B------:R-:W-:Y:S01]  /*0040*/  MOV R18, 0x0 ;  /* 0x0000000000127802 */ /* 0x000fe20000000f00 */
[----:B------:R-:W3:Y:S01]  /*0050*/  S2R R16, SR_CTAID.X ;  /* 0x0000000000107919 */ /* 0x000ee20000002500 */
[----:B------:R-:W4:Y:S01]  /*0060*/  LDCU UR4, c[0x0][0x360] ;  /* 0x00006c00ff0477ac */ /* 0x000f220008000800 */
[----:B0-----:R-:W-:Y:S01]  /*0070*/  VIADD R1, R1, 0xfffffff0 ;  /* 0xfffffff001017836 */ /* 0x001fe20000000000 */
[----:B------:R0:W5:Y:S01]  /*0080*/  LDC.64 R8, c[0x4][R18] ;  /* 0x0100000012087b82 */ /* 0x0001620000000a00 */
[----:B------:R-:W2:Y:S01]  /*0090*/  LDCU.64 UR6, c[0x4][0x8] ;  /* 0x01000100ff0677ac */ /* 0x000ea20008000a00 */
[----:B----4-:R-:W-:Y:S01]  /*00a0*/  UIADD3 UR4, UPT, UPT, UR4, -0x1, URZ ;  /* 0xffffffff04047890 */ /* 0x010fe2000fffe0ff */
[----:B--2---:R-:W-:-:S02]  /*00b0*/  IMAD.U32 R4, RZ, RZ, UR6 ;  /* 0x00000006ff047e24 */ /* 0x004fc4000f8e00ff */
[----:B------:R-:W-:-:S03]  /*00c0*/  IMAD.U32 R5, RZ, RZ, UR7 ;  /* 0x00000007ff057e24 */ /* 0x000fc6000f8e00ff */
[----:B-1----:R-:W-:-:S05]  /*00d0*/  ISETP.NE.AND P0, PT, R17, UR4, PT ;  /* 0x0000000411007c0c */ /* 0x002fca000bf05270 */
[----:B------:R-:W1:Y:S01]  /*00e0*/  LDCU UR4, c[0x0][0x2f8] ;  /* 0x00005f00ff0477ac */ /* 0x000e620008000800 */
[----:B---3--:R0:W-:Y:S07]  /*00f0*/  STL.64 [R1], R16 ;  /* 0x0000001001007387 */ /* 0x0081ee0000100a00 */
[----:B------:R-:W2:Y:S01]  /*0100*/  @!P0 S2R R3, SR_CgaCtaId ;  /* 0x0000000000038919 */ /* 0x000ea20000008800 */
[----:B------:R-:W-:Y:S01]  /*0110*/  @!P0 IMAD.MOV.U32 R0, RZ, RZ, R17 ;  /* 0x000000ffff008224 */ /* 0x000fe200078e0011 */
[----:B------:R-:W-:-:S04]  /*0120*/  @!P0 MOV R2, 0x400 ;  /* 0x0000040000028802 */ /* 0x000fc80000000f00 */
[----:B------:R0:W-:Y:S01]  /*0130*/  STL [R1+0x8], R0 ;  /* 0x0000080001007387 */ /* 0x0001e20000100800 */
[----:B--2---:R-:W-:-:S05]  /*0140*/  @!P0 LEA R2, R3, R2, 0x18 ;  /* 0x0000000203028211 */ /* 0x004fca00078ec0ff */
[----:B------:R0:W-:Y:S01]  /*0150*/  @!P0 STS [R2], R17 ;  /* 0x0000001102008388 */ /* 0x0001e20000000800 */
[----:B-1----:R-:W-:-:S04]  /*0160*/  IADD3 R19, P0, PT, R1, UR4, RZ ;  /* 0x0000000401137c10 */ /* 0x002fc8000ff1e0ff */
[----:B------:R-:W-:Y:S02]  /*0170*/  IADD3.X R22, PT, PT, RZ, UR5, RZ, P0, !PT ;  /* 0x00000005ff167c10 */ /* 0x000fe400087fe4ff */
[----:B------:R-:W-:-:S03]  /*0180*/  MOV R6, R19 ;  /* 0x0000001300067202 */ /* 0x000fc60000000f00 */
[----:B0----5:R-:W-:-:S07]  /*0190*/  IMAD.MOV.U32 R7, RZ, RZ, R22 ;  /* 0x000000ffff077224 */ /* 0x021fce00078e0016 */
[----:B------:R-:W-:-:S07]  /*01a0*/  LEPC R20, `(.L_x_0) ;  /* 0x000000001014794e */ /* 0x000fce0000000000 */
[----:B------:R-:W-:Y:S05]  /*01b0*/  CALL.ABS.NOINC R8 ;  /* 0x0000000008007343 */ /* 0x000fea0003c00000 */
.L_x_0:
[----:B------:R-:W-:Y:S05]  /*01c0*/  WARPSYNC.ALL ;  /* 0x0000000000007948 */ /* 0x000fea0003800000 */
[----:B------:R-:W0:Y:S08]  /*01d0*/  S2UR UR5, SR_CgaCtaId ;  /* 0x00000000000579c3 */ /* 0x000e300000008800 */
[----:B------:R-:W-:Y:S01]  /*01e0*/  BAR.SYNC.DEFER_BLOCKING 0x0 ;  /* 0x0000000000007b1d */ /* 0x000fe20000010000 */
[----:B------:R-:W-:Y:S01]  /*01f0*/  IMAD.MOV.U32 R6, RZ, RZ, R19 ;  /* 0x000000ffff067224 */ /* 0x000fe200078e0013 */
[----:B------:R-:W-:-:S04]  /*0200*/  MOV R7, R22 ;  /* 0x0000001600077202 */ /* 0x000fc80000000f00 */
[----:B------:R-:W-:Y:S02]  /*0210*/  UMOV UR4, 0x400 ;  /* 0x0000040000047882 */ /* 0x000fe40000000000 */
[----:B------:R1:W2:Y:S01]  /*0220*/  LDC.64 R2, c[0x4][R18] ;  /* 0x0100000012027b82 */ /* 0x0002a20000000a00 */
[----:B------:R-:W-:Y:S01]  /*0230*/  STL.64 [R1], R16 ;  /* 0x0000001001007387 */ /* 0x000fe20000100a00 */
[----:B0-----:R-:W-:-:S09]  /*0240*/  ULEA UR4, UR5, UR4, 0x18 ;  /* 0x0000000405047291 */ /* 0x001fd2000f8ec0ff */
[----:B------:R-:W0:Y:S02]  /*0250*/  LDS R0, [UR4] ;  /* 0x00000004ff007984 */ /* 0x000e240008000800 */
[----:B------:R-:W3:Y:S02]  /*0260*/  LDCU.64 UR4, c[0x4][0x10] ;  /* 0x01000200ff0477ac */ /* 0x000ee40008000a00 */
[----:B---3--:R-:W-:Y:S01]  /*0270*/  IMAD.U32 R4, RZ, RZ, UR4 ;  /* 0x00000004ff047e24 */ /* 0x008fe2000f8e00ff */
[----:B------:R-:W-:Y:S01]  /*0280*/  MOV R5, UR5 ;  /* 0x0000000500057c02 */ /* 0x000fe20008000f00 */
[----:B0-2---:R1:W-:Y:S06]  /*0290*/  STL [R1+0x8], R0 ;  /* 0x0000080001007387 */ /* 0x0053ec0000100800 */
[----:B------:R-:W-:-:S07]  /*02a0*/  LEPC R20, `(.L_x_1) ;  /* 0x000000001014794e */ /* 0x000fce0000000000 */
[----:B-1----:R-:W-:Y:S05]  /*02b0*/  CALL.ABS.NOINC R2 ;  /* 0x0000000002007343 */ /* 0x002fea0003c00000 */
.L_x_1:
[----:B------:R-:W-:Y:S05]  /*02c0*/  EXIT ;  /* 0x000000000000794d */ /* 0x000fea0003800000 */
.L_x_2:
[----:B------:R-:W-:-:S00]  /*02d0*/  BRA `(.L_x_2) ;  /* 0xfffffffc00fc7947 */ /* 0x000fc0000383ffff */
[----:B------:R-:W-:-:S00]  /*02e0*/  NOP ;  /* 0x0000000000007918 */ /* 0x000fc00000000000 */
        /* <DEDUP_REMOVED lines=9> */
.L_x_3:


//--------------------- .nv.global.init           --------------------------
	.section	.nv.global.init,"aw",@progbits
.nv.global.init:
	.type		$str,@object
	.size		$str,($str$1 - $str)
$str:
        /*0000*/ 	.byte	0x62, 0x6c, 0x6f, 0x63, 0x6b, 0x3a, 0x25, 0x69, 0x20, 0x74, 0x68, 0x72, 0x65, 0x61, 0x64, 0x3a
        /*0010*/ 	.byte	0x25, 0x69, 0x20, 0x6c, 0x76, 0x6c, 0x20, 0x62, 0x34, 0x3a, 0x25, 0x69, 0x0a, 0x00
	.type		$str$1,@object
	.size		$str$1,(.L_1 - $str$1)
$str$1:
        /*001e*/ 	.byte	0x62, 0x6c, 0x6f, 0x63, 0x6b, 0x3a, 0x25, 0x69, 0x20, 0x74, 0x68, 0x72, 0x65, 0x61, 0x64, 0x3a
        /*002e*/ 	.byte	0x25, 0x69, 0x20, 0x6c, 0x76, 0x6c, 0x20, 0x61, 0x66, 0x74, 0x72, 0x3a, 0x25, 0x69, 0x0a, 0x00
.L_1:


//--------------------- .nv.shared._Z7kernel1v    --------------------------
	.section	.nv.shared._Z7kernel1v,"aw",@nobits
	.sectionflags	@""
	.align	4
.nv.shared._Z7kernel1v:
	.zero		1028


//--------------------- .nv.shared.reserved.0     --------------------------
	.section	.nv.shared.reserved.0,"aw",@nobits
	.weak		__nv_reservedSMEM_offset_0_alias
	.size		__nv_reservedSMEM_offset_0_alias, 0, 64
	.other		__nv_reservedSMEM_offset_0_alias,@"STO_CUDA_RESERVED_SHARED STV_DEFAULT"
__nv_reservedSMEM_offset_0_alias:
	.zero		0
	.zero		64


//--------------------- .nv.constant0._Z7kernel1v --------------------------
	.section	.nv.constant0._Z7kernel1v,"a",@progbits
	.sectionflags	@""
	.align	4
.nv.constant0._Z7kernel1v:
	.zero		896


//--------------------- SYMBOLS --------------------------

	.type		.nv.reservedSmem.offset0,@object
	.size		.nv.reservedSmem.offset0,0x4
	.type		.nv.reservedSmem.cap,@object
	.size		.nv.reservedSmem.cap,0x4
	.type		vprintf,@function
